//
// Generated by NVIDIA NVVM Compiler
//
// Compiler Build ID: CL-36424714
// Cuda compilation tools, release 13.0, V13.0.88
// Based on NVVM 20.0.0
//

.version 9.0
.target sm_100
.address_size 64

	// .globl	_Z10vector_addPfS_S_i

.visible .entry _Z10vector_addPfS_S_i(
	.param .u64 .ptr .align 1 _Z10vector_addPfS_S_i_param_0,
	.param .u64 .ptr .align 1 _Z10vector_addPfS_S_i_param_1,
	.param .u64 .ptr .align 1 _Z10vector_addPfS_S_i_param_2,
	.param .u32 _Z10vector_addPfS_S_i_param_3
)
{
	.reg .b32 	%r<2>;
	.reg .b32 	%f<4>;
	.reg .b64 	%rd<11>;

	ld.param.u64 	%rd1, [_Z10vector_addPfS_S_i_param_0];
	ld.param.u64 	%rd2, [_Z10vector_addPfS_S_i_param_1];
	ld.param.u64 	%rd3, [_Z10vector_addPfS_S_i_param_2];
	cvta.to.global.u64 	%rd4, %rd3;
	cvta.to.global.u64 	%rd5, %rd2;
	cvta.to.global.u64 	%rd6, %rd1;
	mov.u32 	%r1, %tid.x;
	mul.wide.u32 	%rd7, %r1, 4;
	add.s64 	%rd8, %rd6, %rd7;
	ld.global.f32 	%f1, [%rd8];
	add.s64 	%rd9, %rd5, %rd7;
	ld.global.f32 	%f2, [%rd9];
	add.f32 	%f3, %f1, %f2;
	add.s64 	%rd10, %rd4, %rd7;
	st.global.f32 	[%rd10], %f3;
	ret;

}


// ===== COMPILED SASS (sm_100) =====

	.target	sm_100

	.elftype	@"ET_EXEC"


//--------------------- .note.nv.tkinfo           --------------------------
	.section	.note.nv.tkinfo,"",@"SHT_NOTE"
	.sectionflags	@"SHF_NOTE_NV_TKINFO"
	.tkinfo
        /*0018*/ 	.word	0x00000002
        /*0030*/ 	.string	""
        /*0030*/ 	.string	"ptxas"
        /*0030*/ 	.string	"Cuda compilation tools, release 13.0, V13.0.88"
        /*0030*/ 	.string	"Build cuda_13.0.r13.0/compiler.36424714_0"
        /*0030*/ 	.string	"-arch sm_100 -m 64 "



//--------------------- .note.nv.cuinfo           --------------------------
	.section	.note.nv.cuinfo,"",@"SHT_NOTE"
	.sectionflags	@"SHF_NOTE_NV_CUINFO"
        /*0018*/ 	.short	0x0002
        /*001a*/ 	.short	0x0064
        /*001c*/ 	.short	0x0082
	.zero		2


//--------------------- .nv.info                  --------------------------
	.section	.nv.info,"",@"SHT_CUDA_INFO"
	.align	4


	//----- nvinfo : EIATTR_REGCOUNT
	.align		4
        /*0000*/ 	.byte	0x04, 0x2f
        /*0002*/ 	.short	(.L_1 - .L_0)
	.align		4
.L_0:
        /*0004*/ 	.word	index@(_Z10vector_addPfS_S_i)
        /*0008*/ 	.word	0x0000000c


	//----- nvinfo : EIATTR_FRAME_SIZE
	.align		4
.L_1:
        /*000c*/ 	.byte	0x04, 0x11
        /*000e*/ 	.short	(.L_3 - .L_2)
	.align		4
.L_2:
        /*0010*/ 	.word	index@(_Z10vector_addPfS_S_i)
        /*0014*/ 	.word	0x00000000


	//----- nvinfo : EIATTR_MIN_STACK_SIZE
	.align		4
.L_3:
        /*0018*/ 	.byte	0x04, 0x12
        /*001a*/ 	.short	(.L_5 - .L_4)
	.align		4
.L_4:
        /*001c*/ 	.word	index@(_Z10vector_addPfS_S_i)
        /*0020*/ 	.word	0x00000000
.L_5:


//--------------------- .nv.compat                --------------------------
	.section	.nv.compat,"",@"SHT_CUDA_COMPAT_INFO"
	.align	4
        /*0000*/ 	.byte	0x02, 0x09, 0x00, 0x00, 0x02, 0x02, 0x01, 0x00, 0x02, 0x05, 0x05, 0x00, 0x03, 0x07, 0x01, 0x01
        /*0010*/ 	.byte	0x02, 0x03, 0x00, 0x00, 0x02, 0x06, 0x01, 0x00, 0x04, 0x0b, 0x08, 0x00, 0x09, 0x00, 0x00, 0x00
        /*0020*/ 	.byte	0x00, 0x00, 0x00, 0x00


//--------------------- .nv.info._Z10vector_addPfS_S_i --------------------------
	.section	.nv.info._Z10vector_addPfS_S_i,"",@"SHT_CUDA_INFO"
	.sectionflags	@""
	.align	4


	//----- nvinfo : EIATTR_CUDA_API_VERSION
	.align		4
        /*0000*/ 	.byte	0x04, 0x37
        /*0002*/ 	.short	(.L_7 - .L_6)
.L_6:
        /*0004*/ 	.word	0x00000082


	//----- nvinfo : EIATTR_KPARAM_INFO
	.align		4
.L_7:
        /*0008*/ 	.byte	0x04, 0x17
        /*000a*/ 	.short	(.L_9 - .L_8)
.L_8:
        /*000c*/ 	.word	0x00000000
        /*0010*/ 	.short	0x0003
        /*0012*/ 	.short	0x0018
        /*0014*/ 	.byte	0x00, 0xf0, 0x11, 0x00


	//----- nvinfo : EIATTR_KPARAM_INFO
	.align		4
.L_9:
        /*0018*/ 	.byte	0x04, 0x17
        /*001a*/ 	.short	(.L_11 - .L_10)
.L_10:
        /*001c*/ 	.word	0x00000000
        /*0020*/ 	.short	0x0002
        /*0022*/ 	.short	0x0010
        /*0024*/ 	.byte	0x00, 0xf5, 0x21, 0x00


	//----- nvinfo : EIATTR_KPARAM_INFO
	.align		4
.L_11:
        /*0028*/ 	.byte	0x04, 0x17
        /*002a*/ 	.short	(.L_13 - .L_12)
.L_12:
        /*002c*/ 	.word	0x00000000
        /*0030*/ 	.short	0x0001
        /*0032*/ 	.short	0x0008
        /*0034*/ 	.byte	0x00, 0xf5, 0x21, 0x00


	//----- nvinfo : EIATTR_KPARAM_INFO
	.align		4
.L_13:
        /*0038*/ 	.byte	0x04, 0x17
        /*003a*/ 	.short	(.L_15 - .L_14)
.L_14:
        /*003c*/ 	.word	0x00000000
        /*0040*/ 	.short	0x0000
        /*0042*/ 	.short	0x0000
        /*0044*/ 	.byte	0x00, 0xf5, 0x21, 0x00


	//----- nvinfo : EIATTR_SPARSE_MMA_MASK
	.align		4
.L_15:
        /*0048*/ 	.byte	0x03, 0x50
        /*004a*/ 	.short	0x0000


	//----- nvinfo : EIATTR_MAXREG_COUNT
	.align		4
        /*004c*/ 	.byte	0x03, 0x1b
        /*004e*/ 	.short	0x00ff


	//----- nvinfo : EIATTR_MERCURY_ISA_VERSION
	.align		4
        /*0050*/ 	.byte	0x03, 0x5f
        /*0052*/ 	.short	0x0101


	//----- nvinfo : EIATTR_VRC_CTA_INIT_COUNT
	.align		4
        /*0054*/ 	.byte	0x02, 0x4a
	.zero		1
	.zero		1


	//----- nvinfo : EIATTR_EXIT_INSTR_OFFSETS
	.align		4
        /*0058*/ 	.byte	0x04, 0x1c
        /*005a*/ 	.short	(.L_17 - .L_16)


	//   ....[0]....
.L_16:
        /*005c*/ 	.word	0x000000d0


	//----- nvinfo : EIATTR_CBANK_PARAM_SIZE
	.align		4
.L_17:
        /*0060*/ 	.byte	0x03, 0x19
        /*0062*/ 	.short	0x001c


	//----- nvinfo : EIATTR_PARAM_CBANK
	.align		4
        /*0064*/ 	.byte	0x04, 0x0a
        /*0066*/ 	.short	(.L_19 - .L_18)
	.align		4
.L_18:
        /*0068*/ 	.word	index@(.nv.constant0._Z10vector_addPfS_S_i)
        /*006c*/ 	.short	0x0380
        /*006e*/ 	.short	0x001c


	//----- nvinfo : EIATTR_SW_WAR
	.align		4
.L_19:
        /*0070*/ 	.byte	0x04, 0x36
        /*0072*/ 	.short	(.L_21 - .L_20)
.L_20:
        /*0074*/ 	.word	0x00000008
.L_21:


//--------------------- .nv.callgraph             --------------------------
	.section	.nv.callgraph,"",@"SHT_CUDA_CALLGRAPH"
	.align	4
	.sectionentsize	8
	.align		4
        /*0000*/ 	.word	0x00000000
	.align		4
        /*0004*/ 	.word	0xffffffff
	.align		4
        /*0008*/ 	.word	0x00000000
	.align		4
        /*000c*/ 	.word	0xfffffffe
	.align		4
        /*0010*/ 	.word	0x00000000
	.align		4
        /*0014*/ 	.word	0xfffffffd
	.align		4
        /*0018*/ 	.word	0x00000000
	.align		4
        /*001c*/ 	.word	0xfffffffc


//--------------------- .text._Z10vector_addPfS_S_i --------------------------
	.section	.text._Z10vector_addPfS_S_i,"ax",@progbits
	.align	128
        .global         _Z10vector_addPfS_S_i
        .type           _Z10vector_addPfS_S_i,@function
        .size           _Z10vector_addPfS_S_i,(.L_x_1 - _Z10vector_addPfS_S_i)
        .other          _Z10vector_addPfS_S_i,@"STO_CUDA_ENTRY STV_DEFAULT"
_Z10vector_addPfS_S_i:
.text._Z10vector_addPfS_S_i:
[----:B------:R-:W-:Y:S01]  /*0000*/  LDC R1, c[0x0][0x37c] ;  /* 0x0000df00ff017b82 */ /* 0x000fe20000000800 */
[----:B------:R-:W0:Y:S07]  /*0010*/  S2R R9, SR_TID.X ;  /* 0x0000000000097919 */ /* 0x000e2e0000002100 */
[----:B------:R-:W0:Y:S01]  /*0020*/  LDC.64 R2, c[0x0][0x380] ;  /* 0x0000e000ff027b82 */ /* 0x000e220000000a00 */
[----:B------:R-:W1:Y:S07]  /*0030*/  LDCU.64 UR4, c[0x0][0x358] ;  /* 0x00006b00ff0477ac */ /* 0x000e6e0008000a00 */
[----:B------:R-:W2:Y:S08]  /*0040*/  LDC.64 R4, c[0x0][0x388] ;  /* 0x0000e200ff047b82 */ /* 0x000eb00000000a00 */
[----:B------:R-:W3:Y:S01]  /*0050*/  LDC.64 R6, c[0x0][0x390] ;  /* 0x0000e400ff067b82 */ /* 0x000ee20000000a00 */
[----:B0-----:R-:W-:-:S04]  /*0060*/  IMAD.WIDE.U32 R2, R9, 0x4, R2 ;  /* 0x0000000409027825 */ /* 0x001fc800078e0002 */
[C---:B--2---:R-:W-:Y:S02]  /*0070*/  IMAD.WIDE.U32 R4, R9.reuse, 0x4, R4 ;  /* 0x0000000409047825 */ /* 0x044fe400078e0004 */
[----:B-1----:R-:W2:Y:S04]  /*0080*/  LDG.E R2, desc[UR4][R2.64] ;  /* 0x0000000402027981 */ /* 0x002ea8000c1e1900 */
[----:B------:R-:W2:Y:S01]  /*0090*/  LDG.E R5, desc[UR4][R4.64] ;  /* 0x0000000404057981 */ /* 0x000ea2000c1e1900 */
[----:B---3--:R-:W-:-:S04]  /*00a0*/  IMAD.WIDE.U32 R6, R9, 0x4, R6 ;  /* 0x0000000409067825 */ /* 0x008fc800078e0006 */
[----:B--2---:R-:W-:-:S05]  /*00b0*/  FADD R9, R2, R5 ;  /* 0x0000000502097221 */ /* 0x004fca0000000000 */
[----:B------:R-:W-:Y:S01]  /*00c0*/  STG.E desc[UR4][R6.64], R9 ;  /* 0x0000000906007986 */ /* 0x000fe2000c101904 */
[----:B------:R-:W-:Y:S05]  /*00d0*/  EXIT ;  /* 0x000000000000794d */ /* 0x000fea0003800000 */
.L_x_0:
[----:B------:R-:W-:-:S00]  /*00e0*/  BRA `(.L_x_0) ;  /* 0xfffffffc00fc7947 */ /* 0x000fc0000383ffff */
[----:B------:R-:W-:-:S00]  /*00f0*/  NOP ;  /* 0x0000000000007918 */ /* 0x000fc00000000000 */
        /* <DEDUP_REMOVED lines=8> */
.L_x_1:


//--------------------- .nv.shared.reserved.0     --------------------------
	.section	.nv.shared.reserved.0,"aw",@nobits
	.weak		__nv_reservedSMEM_offset_0_alias
	.size		__nv_reservedSMEM_offset_0_alias, 0, 64
	.other		__nv_reservedSMEM_offset_0_alias,@"STO_CUDA_RESERVED_SHARED STV_DEFAULT"
__nv_reservedSMEM_offset_0_alias:
	.zero		0
	.zero		64


//--------------------- .nv.constant0._Z10vector_addPfS_S_i --------------------------
	.section	.nv.constant0._Z10vector_addPfS_S_i,"a",@progbits
	.sectionflags	@""
	.align	4
.nv.constant0._Z10vector_addPfS_S_i:
	.zero		924


//--------------------- SYMBOLS --------------------------

	.type		.nv.reservedSmem.offset0,@object
	.size		.nv.reservedSmem.offset0,0x4
